//
// Generated by NVIDIA NVVM Compiler
//
// Compiler Build ID: CL-36424714
// Cuda compilation tools, release 13.0, V13.0.88
// Based on NVVM 20.0.0
//

.version 9.0
.target sm_100
.address_size 64

	// .globl	_Z16cuda_hello_worldv
.extern .func  (.param .b32 func_retval0) vprintf
(
	.param .b64 vprintf_param_0,
	.param .b64 vprintf_param_1
)
;
.global .align 1 .b8 $str[19] = {72, 101, 108, 108, 111, 32, 102, 114, 111, 109, 32, 109, 121, 32, 71, 80, 85, 10};

.visible .entry _Z16cuda_hello_worldv()
{
	.reg .b32 	%r<3>;
	.reg .b64 	%rd<3>;

	mov.u64 	%rd1, $str;
	cvta.global.u64 	%rd2, %rd1;
	{ // callseq 0, 0
	.param .b64 param0;
	st.param.b64 	[param0], %rd2;
	.param .b64 param1;
	st.param.b64 	[param1], 0;
	.param .b32 retval0;
	call.uni (retval0), 
	vprintf, 
	(
	param0, 
	param1
	);
	ld.param.b32 	%r1, [retval0];
	} // callseq 0
	ret;

}


// ===== COMPILED SASS (sm_100) =====

	.target	sm_100

	.elftype	@"ET_EXEC"


//--------------------- .note.nv.tkinfo           --------------------------
	.section	.note.nv.tkinfo,"",@"SHT_NOTE"
	.sectionflags	@"SHF_NOTE_NV_TKINFO"
	.tkinfo
        /*0018*/ 	.word	0x00000002
        /*0030*/ 	.string	""
        /*0030*/ 	.string	"ptxas"
        /*0030*/ 	.string	"Cuda compilation tools, release 13.0, V13.0.88"
        /*0030*/ 	.string	"Build cuda_13.0.r13.0/compiler.36424714_0"
        /*0030*/ 	.string	"-arch sm_100 -m 64 "



//--------------------- .note.nv.cuinfo           --------------------------
	.section	.note.nv.cuinfo,"",@"SHT_NOTE"
	.sectionflags	@"SHF_NOTE_NV_CUINFO"
        /*0018*/ 	.short	0x0002
        /*001a*/ 	.short	0x0064
        /*001c*/ 	.short	0x0082
	.zero		2


//--------------------- .nv.info                  --------------------------
	.section	.nv.info,"",@"SHT_CUDA_INFO"
	.align	4


	//----- nvinfo : EIATTR_REGCOUNT
	.align		4
        /*0000*/ 	.byte	0x04, 0x2f
        /*0002*/ 	.short	(.L_2 - .L_1)
	.align		4
.L_1:
        /*0004*/ 	.word	index@(_Z16cuda_hello_worldv)
        /*0008*/ 	.word	0x00000018


	//----- nvinfo : EIATTR_FRAME_SIZE
	.align		4
.L_2:
        /*000c*/ 	.byte	0x04, 0x11
        /*000e*/ 	.short	(.L_4 - .L_3)
	.align		4
.L_3:
        /*0010*/ 	.word	index@(_Z16cuda_hello_worldv)
        /*0014*/ 	.word	0x00000000


	//----- nvinfo : EIATTR_MIN_STACK_SIZE
	.align		4
.L_4:
        /*0018*/ 	.byte	0x04, 0x12
        /*001a*/ 	.short	(.L_6 - .L_5)
	.align		4
.L_5:
        /*001c*/ 	.word	index@(_Z16cuda_hello_worldv)
        /*0020*/ 	.word	0x00000000
.L_6:


//--------------------- .nv.compat                --------------------------
	.section	.nv.compat,"",@"SHT_CUDA_COMPAT_INFO"
	.align	4
        /*0000*/ 	.byte	0x02, 0x09, 0x00, 0x00, 0x02, 0x02, 0x01, 0x00, 0x02, 0x05, 0x05, 0x00, 0x03, 0x07, 0x01, 0x01
        /*0010*/ 	.byte	0x02, 0x03, 0x00, 0x00, 0x02, 0x06, 0x01, 0x00, 0x04, 0x0b, 0x08, 0x00, 0x09, 0x00, 0x00, 0x00
        /*0020*/ 	.byte	0x00, 0x00, 0x00, 0x00


//--------------------- .nv.info._Z16cuda_hello_worldv --------------------------
	.section	.nv.info._Z16cuda_hello_worldv,"",@"SHT_CUDA_INFO"
	.sectionflags	@""
	.align	4


	//----- nvinfo : EIATTR_CUDA_API_VERSION
	.align		4
        /*0000*/ 	.byte	0x04, 0x37
        /*0002*/ 	.short	(.L_8 - .L_7)
.L_7:
        /*0004*/ 	.word	0x00000082


	//----- nvinfo : EIATTR_SPARSE_MMA_MASK
	.align		4
.L_8:
        /*0008*/ 	.byte	0x03, 0x50
        /*000a*/ 	.short	0x0000


	//----- nvinfo : EIATTR_MAXREG_COUNT
	.align		4
        /*000c*/ 	.byte	0x03, 0x1b
        /*000e*/ 	.short	0x00ff


	//----- nvinfo : EIATTR_EXTERNS
	.align		4
        /*0010*/ 	.byte	0x04, 0x0f
        /*0012*/ 	.short	(.L_10 - .L_9)


	//   ....[0]....
	.align		4
.L_9:
        /*0014*/ 	.word	index@(vprintf)


	//----- nvinfo : EIATTR_MERCURY_ISA_VERSION
	.align		4
.L_10:
        /*0018*/ 	.byte	0x03, 0x5f
        /*001a*/ 	.short	0x0101


	//----- nvinfo : EIATTR_VRC_CTA_INIT_COUNT
	.align		4
        /*001c*/ 	.byte	0x02, 0x4a
	.zero		1
	.zero		1


	//----- nvinfo : EIATTR_SYSCALL_OFFSETS
	.align		4
        /*0020*/ 	.byte	0x04, 0x46
        /*0022*/ 	.short	(.L_12 - .L_11)


	//   ....[0]....
.L_11:
        /*0024*/ 	.word	0x00000080


	//----- nvinfo : EIATTR_EXIT_INSTR_OFFSETS
	.align		4
.L_12:
        /*0028*/ 	.byte	0x04, 0x1c
        /*002a*/ 	.short	(.L_14 - .L_13)


	//   ....[0]....
.L_13:
        /*002c*/ 	.word	0x00000090


	//----- nvinfo : EIATTR_SW_WAR
	.align		4
.L_14:
        /*0030*/ 	.byte	0x04, 0x36
        /*0032*/ 	.short	(.L_16 - .L_15)
.L_15:
        /*0034*/ 	.word	0x00000008
.L_16:


//--------------------- .nv.callgraph             --------------------------
	.section	.nv.callgraph,"",@"SHT_CUDA_CALLGRAPH"
	.align	4
	.sectionentsize	8
	.align		4
        /*0000*/ 	.word	0x00000000
	.align		4
        /*0004*/ 	.word	0xffffffff
	.align		4
        /*0008*/ 	.word	index@(_Z16cuda_hello_worldv)
	.align		4
        /*000c*/ 	.word	index@(vprintf)
	.align		4
        /*0010*/ 	.word	0x00000000
	.align		4
        /*0014*/ 	.word	0xfffffffe
	.align		4
        /*0018*/ 	.word	0x00000000
	.align		4
        /*001c*/ 	.word	0xfffffffd
	.align		4
        /*0020*/ 	.word	0x00000000
	.align		4
        /*0024*/ 	.word	0xfffffffc


//--------------------- .nv.constant4             --------------------------
	.section	.nv.constant4,"a",@progbits
	.align	8
	.align		8
.nv.constant4:
        /*0000*/ 	.dword	vprintf
	.align		8
        /*0008*/ 	.dword	$str


//--------------------- .text._Z16cuda_hello_worldv --------------------------
	.section	.text._Z16cuda_hello_worldv,"ax",@progbits
	.align	128
        .global         _Z16cuda_hello_worldv
        .type           _Z16cuda_hello_worldv,@function
        .size           _Z16cuda_hello_worldv,(.L_x_2 - _Z16cuda_hello_worldv)
        .other          _Z16cuda_hello_worldv,@"STO_CUDA_ENTRY STV_DEFAULT"
_Z16cuda_hello_worldv:
.text._Z16cuda_hello_worldv:
[----:B------:R-:W0:Y:S01]  /*0000*/  LDC R1, c[0x0][0x37c] ;  /* 0x0000df00ff017b82 */ /* 0x000e220000000800 */
[----:B------:R-:W-:Y:S01]  /*0010*/  MOV R0, 0x0 ;  /* 0x0000000000007802 */ /* 0x000fe20000000f00 */
[----:B------:R-:W1:Y:S01]  /*0020*/  LDCU.64 UR4, c[0x4][0x8] ;  /* 0x01000100ff0477ac */ /* 0x000e620008000a00 */
[----:B------:R-:W-:-:S05]  /*0030*/  CS2R R6, SRZ ;  /* 0x0000000000067805 */ /* 0x000fca000001ff00 */
[----:B------:R2:W3:Y:S01]  /*0040*/  LDC.64 R2, c[0x4][R0] ;  /* 0x0100000000027b82 */ /* 0x0004e20000000a00 */
[----:B-1----:R-:W-:Y:S02]  /*0050*/  IMAD.U32 R4, RZ, RZ, UR4 ;  /* 0x00000004ff047e24 */ /* 0x002fe4000f8e00ff */
[----:B--2---:R-:W-:-:S07]  /*0060*/  IMAD.U32 R5, RZ, RZ, UR5 ;  /* 0x00000005ff057e24 */ /* 0x004fce000f8e00ff */
[----:B------:R-:W-:-:S07]  /*0070*/  LEPC R20, `(.L_x_0) ;  /* 0x000000001014794e */ /* 0x000fce0000000000 */
[----:B0--3--:R-:W-:Y:S05]  /*0080*/  CALL.ABS.NOINC R2 ;  /* 0x0000000002007343 */ /* 0x009fea0003c00000 */
.L_x_0:
[----:B------:R-:W-:Y:S05]  /*0090*/  EXIT ;  /* 0x000000000000794d */ /* 0x000fea0003800000 */
.L_x_1:
[----:B------:R-:W-:-:S00]  /*00a0*/  BRA `(.L_x_1) ;  /* 0xfffffffc00fc7947 */ /* 0x000fc0000383ffff */
[----:B------:R-:W-:-:S00]  /*00b0*/  NOP ;  /* 0x0000000000007918 */ /* 0x000fc00000000000 */
        /* <DEDUP_REMOVED lines=12> */
.L_x_2:


//--------------------- .nv.global.init           --------------------------
	.section	.nv.global.init,"aw",@progbits
.nv.global.init:
	.type		$str,@object
	.size		$str,(.L_0 - $str)
$str:
        /*0000*/ 	.byte	0x48, 0x65, 0x6c, 0x6c, 0x6f, 0x20, 0x66, 0x72, 0x6f, 0x6d, 0x20, 0x6d, 0x79, 0x20, 0x47, 0x50
        /*0010*/ 	.byte	0x55, 0x0a, 0x00
.L_0:


//--------------------- .nv.shared.reserved.0     --------------------------
	.section	.nv.shared.reserved.0,"aw",@nobits
	.weak		__nv_reservedSMEM_offset_0_alias
	.size		__nv_reservedSMEM_offset_0_alias, 0, 64
	.other		__nv_reservedSMEM_offset_0_alias,@"STO_CUDA_RESERVED_SHARED STV_DEFAULT"
__nv_reservedSMEM_offset_0_alias:
	.zero		0
	.zero		64


//--------------------- .nv.constant0._Z16cuda_hello_worldv --------------------------
	.section	.nv.constant0._Z16cuda_hello_worldv,"a",@progbits
	.sectionflags	@""
	.align	4
.nv.constant0._Z16cuda_hello_worldv:
	.zero		896


//--------------------- SYMBOLS --------------------------

	.type		.nv.reservedSmem.offset0,@object
	.size		.nv.reservedSmem.offset0,0x4
	.type		vprintf,@function
